//
// Generated by NVIDIA NVVM Compiler
//
// Compiler Build ID: CL-36424714
// Cuda compilation tools, release 13.0, V13.0.88
// Based on NVVM 20.0.0
//

.version 9.0
.target sm_100
.address_size 64

	// .globl	_Z19cuda_kernel_projectPhS_6float3mm

.visible .entry _Z19cuda_kernel_projectPhS_6float3mm(
	.param .u64 .ptr .align 1 _Z19cuda_kernel_projectPhS_6float3mm_param_0,
	.param .u64 .ptr .align 1 _Z19cuda_kernel_projectPhS_6float3mm_param_1,
	.param .align 4 .b8 _Z19cuda_kernel_projectPhS_6float3mm_param_2[12],
	.param .u64 _Z19cuda_kernel_projectPhS_6float3mm_param_3,
	.param .u64 _Z19cuda_kernel_projectPhS_6float3mm_param_4
)
{
	.reg .pred 	%p<13>;
	.reg .b16 	%rs<4>;
	.reg .b32 	%r<35>;
	.reg .b32 	%f<20>;
	.reg .b64 	%rd<45>;
	.reg .b64 	%fd<7>;

	ld.param.f32 	%f3, [_Z19cuda_kernel_projectPhS_6float3mm_param_2+8];
	ld.param.f32 	%f1, [_Z19cuda_kernel_projectPhS_6float3mm_param_2];
	ld.param.f32 	%f4, [_Z19cuda_kernel_projectPhS_6float3mm_param_2+4];
	ld.param.u64 	%rd11, [_Z19cuda_kernel_projectPhS_6float3mm_param_3];
	ld.param.u64 	%rd12, [_Z19cuda_kernel_projectPhS_6float3mm_param_4];
	mov.u32 	%r5, %ctaid.x;
	mov.u32 	%r6, %ntid.x;
	mov.u32 	%r7, %tid.x;
	mad.lo.s32 	%r1, %r5, %r6, %r7;
	mov.u32 	%r8, %ctaid.y;
	mov.u32 	%r9, %ntid.y;
	mov.u32 	%r10, %tid.y;
	mad.lo.s32 	%r2, %r8, %r9, %r10;
	cvt.rn.f32.s32 	%f5, %r1;
	setp.le.f32 	%p1, %f1, %f5;
	cvt.rn.f32.u32 	%f6, %r2;
	setp.le.f32 	%p2, %f4, %f6;
	or.pred  	%p3, %p1, %p2;
	setp.leu.f32 	%p4, %f3, 0f00000000;
	or.pred  	%p5, %p3, %p4;
	@%p5 bra 	$L__BB0_5;
	setp.lt.s32 	%p6, %r1, 1;
	shl.b32 	%r12, %r1, 2;
	add.s32 	%r13, %r12, -4;
	selp.b32 	%r14, %r12, %r13, %p6;
	cvt.u64.u32 	%rd13, %r2;
	mul.lo.s64 	%rd14, %rd11, %rd13;
	cvt.s64.s32 	%rd15, %r14;
	add.s64 	%rd1, %rd14, %rd15;
	add.s32 	%r15, %r1, 1;
	cvt.rn.f32.s32 	%f8, %r15;
	setp.eq.f32 	%p7, %f1, %f8;
	add.s32 	%r16, %r12, 4;
	selp.b32 	%r17, %r12, %r16, %p7;
	cvt.s64.s32 	%rd16, %r17;
	add.s64 	%rd2, %rd14, %rd16;
	add.s32 	%r18, %r2, -1;
	cvt.u64.u32 	%rd17, %r18;
	mul.lo.s64 	%rd3, %rd11, %rd17;
	cvt.s64.s32 	%rd4, %r12;
	add.s32 	%r19, %r2, 1;
	cvt.rn.f32.u32 	%f9, %r19;
	setp.eq.f32 	%p8, %f4, %f9;
	selp.b32 	%r20, %r2, %r19, %p8;
	cvt.u64.u32 	%rd18, %r20;
	mad.lo.s64 	%rd5, %rd11, %rd18, %rd4;
	add.s64 	%rd6, %rd14, %rd4;
	mov.b32 	%r34, 0;
$L__BB0_2:
	setp.eq.s32 	%p9, %r34, 0;
	mov.u64 	%rd44, %rd6;
	@%p9 bra 	$L__BB0_4;
	add.s32 	%r21, %r34, -1;
	cvt.s64.s32 	%rd19, %r21;
	mad.lo.s64 	%rd44, %rd12, %rd19, %rd6;
$L__BB0_4:
	ld.param.u64 	%rd43, [_Z19cuda_kernel_projectPhS_6float3mm_param_1];
	ld.param.u64 	%rd42, [_Z19cuda_kernel_projectPhS_6float3mm_param_0];
	cvt.u64.u32 	%rd20, %r34;
	mul.lo.s64 	%rd21, %rd12, %rd20;
	cvta.to.global.u64 	%rd22, %rd42;
	add.s64 	%rd23, %rd22, %rd44;
	add.s32 	%r34, %r34, 1;
	cvt.rn.f32.u32 	%f10, %r34;
	setp.eq.f32 	%p10, %f4, %f10;
	cvt.u64.u32 	%rd24, %r34;
	mul.lo.s64 	%rd25, %rd12, %rd24;
	selp.b64 	%rd26, %rd21, %rd25, %p10;
	add.s64 	%rd27, %rd6, %rd26;
	add.s64 	%rd28, %rd22, %rd27;
	add.s64 	%rd29, %rd2, %rd21;
	add.s64 	%rd30, %rd22, %rd29;
	ld.global.u8 	%r22, [%rd30];
	add.s64 	%rd31, %rd1, %rd21;
	add.s64 	%rd32, %rd22, %rd31;
	ld.global.u8 	%r23, [%rd32];
	sub.s32 	%r24, %r22, %r23;
	cvt.rn.f64.s32 	%fd1, %r24;
	mul.f64 	%fd2, %fd1, 0d3FE0000000000000;
	cvt.rn.f32.f64 	%f11, %fd2;
	ld.global.u8 	%r25, [%rd23];
	ld.global.u8 	%r26, [%rd28];
	sub.s32 	%r27, %r25, %r26;
	cvt.rn.f64.s32 	%fd3, %r27;
	mul.f64 	%fd4, %fd3, 0d3FE0000000000000;
	cvt.rn.f32.f64 	%f12, %fd4;
	add.s64 	%rd33, %rd5, %rd21;
	add.s64 	%rd34, %rd22, %rd33;
	ld.global.u8 	%r28, [%rd34];
	setp.eq.s32 	%p11, %r2, 0;
	selp.b64 	%rd35, 0, %rd3, %p11;
	add.s64 	%rd36, %rd21, %rd35;
	add.s64 	%rd37, %rd36, %rd4;
	add.s64 	%rd38, %rd22, %rd37;
	ld.global.u8 	%r29, [%rd38];
	sub.s32 	%r30, %r28, %r29;
	cvt.rn.f64.s32 	%fd5, %r30;
	mul.f64 	%fd6, %fd5, 0d3FE0000000000000;
	cvt.rn.f32.f64 	%f13, %fd6;
	add.s64 	%rd39, %rd6, %rd21;
	cvta.to.global.u64 	%rd40, %rd43;
	add.s64 	%rd41, %rd40, %rd39;
	ld.global.u8 	%rs1, [%rd41];
	cvt.rn.f32.u16 	%f14, %rs1;
	ld.global.u8 	%rs2, [%rd41+1];
	cvt.rn.f32.u16 	%f15, %rs2;
	ld.global.u8 	%rs3, [%rd41+2];
	cvt.rn.f32.u16 	%f16, %rs3;
	sub.f32 	%f17, %f14, %f11;
	cvt.rzi.u32.f32 	%r31, %f17;
	st.global.u8 	[%rd41], %r31;
	sub.f32 	%f18, %f15, %f12;
	cvt.rzi.u32.f32 	%r32, %f18;
	st.global.u8 	[%rd41+1], %r32;
	sub.f32 	%f19, %f16, %f13;
	cvt.rzi.u32.f32 	%r33, %f19;
	st.global.u8 	[%rd41+2], %r33;
	setp.gt.f32 	%p12, %f3, %f10;
	@%p12 bra 	$L__BB0_2;
$L__BB0_5:
	ret;

}


// ===== COMPILED SASS (sm_100) =====

	.target	sm_100

	.elftype	@"ET_EXEC"


//--------------------- .note.nv.tkinfo           --------------------------
	.section	.note.nv.tkinfo,"",@"SHT_NOTE"
	.sectionflags	@"SHF_NOTE_NV_TKINFO"
	.tkinfo
        /*0018*/ 	.word	0x00000002
        /*0030*/ 	.string	""
        /*0030*/ 	.string	"ptxas"
        /*0030*/ 	.string	"Cuda compilation tools, release 13.0, V13.0.88"
        /*0030*/ 	.string	"Build cuda_13.0.r13.0/compiler.36424714_0"
        /*0030*/ 	.string	"-arch sm_100 -m 64 "



//--------------------- .note.nv.cuinfo           --------------------------
	.section	.note.nv.cuinfo,"",@"SHT_NOTE"
	.sectionflags	@"SHF_NOTE_NV_CUINFO"
        /*0018*/ 	.short	0x0002
        /*001a*/ 	.short	0x0064
        /*001c*/ 	.short	0x0082
	.zero		2


//--------------------- .nv.info                  --------------------------
	.section	.nv.info,"",@"SHT_CUDA_INFO"
	.align	4


	//----- nvinfo : EIATTR_REGCOUNT
	.align		4
        /*0000*/ 	.byte	0x04, 0x2f
        /*0002*/ 	.short	(.L_1 - .L_0)
	.align		4
.L_0:
        /*0004*/ 	.word	index@(_Z19cuda_kernel_projectPhS_6float3mm)
        /*0008*/ 	.word	0x00000020


	//----- nvinfo : EIATTR_FRAME_SIZE
	.align		4
.L_1:
        /*000c*/ 	.byte	0x04, 0x11
        /*000e*/ 	.short	(.L_3 - .L_2)
	.align		4
.L_2:
        /*0010*/ 	.word	index@(_Z19cuda_kernel_projectPhS_6float3mm)
        /*0014*/ 	.word	0x00000000


	//----- nvinfo : EIATTR_MIN_STACK_SIZE
	.align		4
.L_3:
        /*0018*/ 	.byte	0x04, 0x12
        /*001a*/ 	.short	(.L_5 - .L_4)
	.align		4
.L_4:
        /*001c*/ 	.word	index@(_Z19cuda_kernel_projectPhS_6float3mm)
        /*0020*/ 	.word	0x00000000
.L_5:


//--------------------- .nv.compat                --------------------------
	.section	.nv.compat,"",@"SHT_CUDA_COMPAT_INFO"
	.align	4
        /*0000*/ 	.byte	0x02, 0x09, 0x00, 0x00, 0x02, 0x02, 0x01, 0x00, 0x02, 0x05, 0x05, 0x00, 0x03, 0x07, 0x01, 0x01
        /*0010*/ 	.byte	0x02, 0x03, 0x00, 0x00, 0x02, 0x06, 0x01, 0x00, 0x04, 0x0b, 0x08, 0x00, 0x01, 0x00, 0x00, 0x00
        /*0020*/ 	.byte	0x00, 0x00, 0x00, 0x00


//--------------------- .nv.info._Z19cuda_kernel_projectPhS_6float3mm --------------------------
	.section	.nv.info._Z19cuda_kernel_projectPhS_6float3mm,"",@"SHT_CUDA_INFO"
	.sectionflags	@""
	.align	4


	//----- nvinfo : EIATTR_CUDA_API_VERSION
	.align		4
        /*0000*/ 	.byte	0x04, 0x37
        /*0002*/ 	.short	(.L_7 - .L_6)
.L_6:
        /*0004*/ 	.word	0x00000082


	//----- nvinfo : EIATTR_KPARAM_INFO
	.align		4
.L_7:
        /*0008*/ 	.byte	0x04, 0x17
        /*000a*/ 	.short	(.L_9 - .L_8)
.L_8:
        /*000c*/ 	.word	0x00000000
        /*0010*/ 	.short	0x0004
        /*0012*/ 	.short	0x0028
        /*0014*/ 	.byte	0x00, 0xf0, 0x21, 0x00


	//----- nvinfo : EIATTR_KPARAM_INFO
	.align		4
.L_9:
        /*0018*/ 	.byte	0x04, 0x17
        /*001a*/ 	.short	(.L_11 - .L_10)
.L_10:
        /*001c*/ 	.word	0x00000000
        /*0020*/ 	.short	0x0003
        /*0022*/ 	.short	0x0020
        /*0024*/ 	.byte	0x00, 0xf0, 0x21, 0x00


	//----- nvinfo : EIATTR_KPARAM_INFO
	.align		4
.L_11:
        /*0028*/ 	.byte	0x04, 0x17
        /*002a*/ 	.short	(.L_13 - .L_12)
.L_12:
        /*002c*/ 	.word	0x00000000
        /*0030*/ 	.short	0x0002
        /*0032*/ 	.short	0x0010
        /*0034*/ 	.byte	0x00, 0xf0, 0x31, 0x00


	//----- nvinfo : EIATTR_KPARAM_INFO
	.align		4
.L_13:
        /*0038*/ 	.byte	0x04, 0x17
        /*003a*/ 	.short	(.L_15 - .L_14)
.L_14:
        /*003c*/ 	.word	0x00000000
        /*0040*/ 	.short	0x0001
        /*0042*/ 	.short	0x0008
        /*0044*/ 	.byte	0x00, 0xf5, 0x21, 0x00


	//----- nvinfo : EIATTR_KPARAM_INFO
	.align		4
.L_15:
        /*0048*/ 	.byte	0x04, 0x17
        /*004a*/ 	.short	(.L_17 - .L_16)
.L_16:
        /*004c*/ 	.word	0x00000000
        /*0050*/ 	.short	0x0000
        /*0052*/ 	.short	0x0000
        /*0054*/ 	.byte	0x00, 0xf5, 0x21, 0x00


	//----- nvinfo : EIATTR_SPARSE_MMA_MASK
	.align		4
.L_17:
        /*0058*/ 	.byte	0x03, 0x50
        /*005a*/ 	.short	0x0000


	//----- nvinfo : EIATTR_MAXREG_COUNT
	.align		4
        /*005c*/ 	.byte	0x03, 0x1b
        /*005e*/ 	.short	0x00ff


	//----- nvinfo : EIATTR_MERCURY_ISA_VERSION
	.align		4
        /*0060*/ 	.byte	0x03, 0x5f
        /*0062*/ 	.short	0x0101


	//----- nvinfo : EIATTR_VRC_CTA_INIT_COUNT
	.align		4
        /*0064*/ 	.byte	0x02, 0x4a
	.zero		1
	.zero		1


	//----- nvinfo : EIATTR_EXIT_INSTR_OFFSETS
	.align		4
        /*0068*/ 	.byte	0x04, 0x1c
        /*006a*/ 	.short	(.L_19 - .L_18)


	//   ....[0]....
.L_18:
        /*006c*/ 	.word	0x00000100


	//   ....[1]....
        /*0070*/ 	.word	0x00000810


	//----- nvinfo : EIATTR_CBANK_PARAM_SIZE
	.align		4
.L_19:
        /*0074*/ 	.byte	0x03, 0x19
        /*0076*/ 	.short	0x0030


	//----- nvinfo : EIATTR_PARAM_CBANK
	.align		4
        /*0078*/ 	.byte	0x04, 0x0a
        /*007a*/ 	.short	(.L_21 - .L_20)
	.align		4
.L_20:
        /*007c*/ 	.word	index@(.nv.constant0._Z19cuda_kernel_projectPhS_6float3mm)
        /*0080*/ 	.short	0x0380
        /*0082*/ 	.short	0x0030


	//----- nvinfo : EIATTR_SW_WAR
	.align		4
.L_21:
        /*0084*/ 	.byte	0x04, 0x36
        /*0086*/ 	.short	(.L_23 - .L_22)
.L_22:
        /*0088*/ 	.word	0x00000008
.L_23:


//--------------------- .nv.callgraph             --------------------------
	.section	.nv.callgraph,"",@"SHT_CUDA_CALLGRAPH"
	.align	4
	.sectionentsize	8
	.align		4
        /*0000*/ 	.word	0x00000000
	.align		4
        /*0004*/ 	.word	0xffffffff
	.align		4
        /*0008*/ 	.word	0x00000000
	.align		4
        /*000c*/ 	.word	0xfffffffe
	.align		4
        /*0010*/ 	.word	0x00000000
	.align		4
        /*0014*/ 	.word	0xfffffffd
	.align		4
        /*0018*/ 	.word	0x00000000
	.align		4
        /*001c*/ 	.word	0xfffffffc


//--------------------- .text._Z19cuda_kernel_projectPhS_6float3mm --------------------------
	.section	.text._Z19cuda_kernel_projectPhS_6float3mm,"ax",@progbits
	.align	128
        .global         _Z19cuda_kernel_projectPhS_6float3mm
        .type           _Z19cuda_kernel_projectPhS_6float3mm,@function
        .size           _Z19cuda_kernel_projectPhS_6float3mm,(.L_x_3 - _Z19cuda_kernel_projectPhS_6float3mm)
        .other          _Z19cuda_kernel_projectPhS_6float3mm,@"STO_CUDA_ENTRY STV_DEFAULT"
_Z19cuda_kernel_projectPhS_6float3mm:
.text._Z19cuda_kernel_projectPhS_6float3mm:
[----:B------:R-:W-:Y:S01]  /*0000*/  LDC R1, c[0x0][0x37c] ;  /* 0x0000df00ff017b82 */ /* 0x000fe20000000800 */
[----:B------:R-:W0:Y:S07]  /*0010*/  S2R R0, SR_TID.Y ;  /* 0x0000000000007919 */ /* 0x000e2e0000002200 */
[----:B------:R-:W1:Y:S01]  /*0020*/  LDC R8, c[0x0][0x360] ;  /* 0x0000d800ff087b82 */ /* 0x000e620000000800 */
[----:B------:R-:W2:Y:S01]  /*0030*/  LDCU.64 UR8, c[0x0][0x390] ;  /* 0x00007200ff0877ac */ /* 0x000ea20008000a00 */
[----:B------:R-:W1:Y:S01]  /*0040*/  S2R R3, SR_TID.X ;  /* 0x0000000000037919 */ /* 0x000e620000002100 */
[----:B------:R-:W3:Y:S05]  /*0050*/  LDCU UR6, c[0x0][0x398] ;  /* 0x00007300ff0677ac */ /* 0x000eea0008000800 */
[----:B------:R-:W0:Y:S08]  /*0060*/  S2UR UR5, SR_CTAID.Y ;  /* 0x00000000000579c3 */ /* 0x000e300000002600 */
[----:B------:R-:W0:Y:S08]  /*0070*/  LDC R17, c[0x0][0x364] ;  /* 0x0000d900ff117b82 */ /* 0x000e300000000800 */
[----:B------:R-:W1:Y:S01]  /*0080*/  S2UR UR4, SR_CTAID.X ;  /* 0x00000000000479c3 */ /* 0x000e620000002500 */
[----:B0-----:R-:W-:-:S05]  /*0090*/  IMAD R17, R17, UR5, R0 ;  /* 0x0000000511117c24 */ /* 0x001fca000f8e0200 */
[----:B------:R-:W-:Y:S01]  /*00a0*/  I2FP.F32.U32 R2, R17 ;  /* 0x0000001100027245 */ /* 0x000fe20000201000 */
[----:B-1----:R-:W-:-:S03]  /*00b0*/  IMAD R8, R8, UR4, R3 ;  /* 0x0000000408087c24 */ /* 0x002fc6000f8e0203 */
[----:B--2---:R-:W-:Y:S02]  /*00c0*/  FSETP.GE.AND P0, PT, R2, UR9, PT ;  /* 0x0000000902007c0b */ /* 0x004fe4000bf06000 */
[----:B------:R-:W-:-:S04]  /*00d0*/  I2FP.F32.S32 R0, R8 ;  /* 0x0000000800007245 */ /* 0x000fc80000201400 */
[----:B------:R-:W-:-:S04]  /*00e0*/  FSETP.GE.OR P0, PT, R0, UR8, P0 ;  /* 0x0000000800007c0b */ /* 0x000fc80008706400 */
[----:B---3--:R-:W-:-:S13]  /*00f0*/  FSETP.GEU.OR P0, PT, RZ, UR6, P0 ;  /* 0x00000006ff007c0b */ /* 0x008fda000870e400 */
[----:B------:R-:W-:Y:S05]  /*0100*/  @P0 EXIT ;  /* 0x000000000000094d */ /* 0x000fea0003800000 */
[----:B------:R-:W0:Y:S01]  /*0110*/  LDCU.64 UR4, c[0x0][0x3a0] ;  /* 0x00007400ff0477ac */ /* 0x000e220008000a00 */
[C---:B------:R-:W-:Y:S01]  /*0120*/  VIADD R4, R17.reuse, 0x1 ;  /* 0x0000000111047836 */ /* 0x040fe20000000000 */
[C---:B------:R-:W-:Y:S01]  /*0130*/  ISETP.GE.AND P0, PT, R8.reuse, 0x1, PT ;  /* 0x000000010800780c */ /* 0x040fe20003f06270 */
[C---:B------:R-:W-:Y:S01]  /*0140*/  VIADD R5, R17.reuse, 0xffffffff ;  /* 0xffffffff11057836 */ /* 0x040fe20000000000 */
[----:B------:R-:W-:Y:S01]  /*0150*/  ISETP.NE.AND P3, PT, R17, RZ, PT ;  /* 0x000000ff1100720c */ /* 0x000fe20003f65270 */
[C---:B------:R-:W-:Y:S01]  /*0160*/  VIADD R0, R8.reuse, 0x1 ;  /* 0x0000000108007836 */ /* 0x040fe20000000000 */
[----:B------:R-:W-:Y:S01]  /*0170*/  I2FP.F32.U32 R2, R4 ;  /* 0x0000000400027245 */ /* 0x000fe20000201000 */
[----:B------:R-:W-:Y:S01]  /*0180*/  IMAD.SHL.U32 R8, R8, 0x4, RZ ;  /* 0x0000000408087824 */ /* 0x000fe200078e00ff */
[----:B------:R-:W1:Y:S02]  /*0190*/  LDCU.64 UR6, c[0x0][0x358] ;  /* 0x00006b00ff0677ac */ /* 0x000e640008000a00 */
[----:B------:R-:W-:Y:S01]  /*01a0*/  FSETP.NEU.AND P2, PT, R2, UR9, PT ;  /* 0x0000000902007c0b */ /* 0x000fe2000bf4d000 */
[----:B------:R-:W-:Y:S01]  /*01b0*/  VIADD R15, R8, 0xfffffffc ;  /* 0xfffffffc080f7836 */ /* 0x000fe20000000000 */
[----:B------:R-:W-:Y:S01]  /*01c0*/  I2FP.F32.S32 R0, R0 ;  /* 0x0000000000007245 */ /* 0x000fe20000201400 */
[----:B------:R-:W2:Y:S01]  /*01d0*/  LDCU UR10, c[0x0][0x398] ;  /* 0x00007300ff0a77ac */ /* 0x000ea20008000800 */
[----:B------:R-:W-:-:S02]  /*01e0*/  SHF.R.S32.HI R9, RZ, 0x1f, R8 ;  /* 0x0000001fff097819 */ /* 0x000fc40000011408 */
[----:B------:R-:W-:Y:S01]  /*01f0*/  FSETP.NEU.AND P1, PT, R0, UR8, PT ;  /* 0x0000000800007c0b */ /* 0x000fe2000bf2d000 */
[----:B------:R-:W3:Y:S01]  /*0200*/  LDCU UR9, c[0x0][0x394] ;  /* 0x00007280ff0977ac */ /* 0x000ee20008000800 */
[C---:B0-----:R-:W-:Y:S01]  /*0210*/  IMAD.WIDE.U32 R2, R5.reuse, UR4, RZ ;  /* 0x0000000405027c25 */ /* 0x041fe2000f8e00ff */
[----:B------:R-:W-:Y:S01]  /*0220*/  SEL R14, R8, R15, !P0 ;  /* 0x0000000f080e7207 */ /* 0x000fe20004000000 */
[----:B------:R-:W0:Y:S02]  /*0230*/  LDCU.128 UR12, c[0x0][0x380] ;  /* 0x00007000ff0c77ac */ /* 0x000e240008000c00 */
[----:B------:R-:W-:Y:S01]  /*0240*/  IMAD R6, R5, UR5, R3 ;  /* 0x0000000505067c24 */ /* 0x000fe2000f8e0203 */
[----:B------:R-:W-:Y:S01]  /*0250*/  SEL R0, R2, RZ, P3 ;  /* 0x000000ff02007207 */ /* 0x000fe20001800000 */
[C---:B------:R-:W-:Y:S01]  /*0260*/  VIADD R3, R8.reuse, 0x4 ;  /* 0x0000000408037836 */ /* 0x040fe20000000000 */
[----:B------:R-:W-:Y:S01]  /*0270*/  SHF.R.S32.HI R15, RZ, 0x1f, R14 ;  /* 0x0000001fff0f7819 */ /* 0x000fe2000001140e */
[C---:B------:R-:W-:Y:S01]  /*0280*/  IMAD R7, R17.reuse, UR5, RZ ;  /* 0x0000000511077c24 */ /* 0x040fe2000f8e02ff */
[C---:B------:R-:W-:Y:S01]  /*0290*/  SEL R5, R17.reuse, R4, !P2 ;  /* 0x0000000411057207 */ /* 0x040fe20005000000 */
[----:B------:R-:W-:Y:S01]  /*02a0*/  IMAD.WIDE.U32 R10, R17, UR4, R8 ;  /* 0x00000004110a7c25 */ /* 0x000fe2000f8e0008 */
[----:B------:R-:W-:-:S03]  /*02b0*/  SEL R2, R8, R3, !P1 ;  /* 0x0000000308027207 */ /* 0x000fc60004800000 */
[----:B------:R-:W-:Y:S01]  /*02c0*/  IMAD.WIDE.U32 R12, R5, UR4, R8 ;  /* 0x00000004050c7c25 */ /* 0x000fe2000f8e0008 */
[----:B------:R-:W-:-:S03]  /*02d0*/  SHF.R.S32.HI R3, RZ, 0x1f, R2 ;  /* 0x0000001fff037819 */ /* 0x000fc60000011402 */
[----:B------:R-:W-:-:S04]  /*02e0*/  IMAD.WIDE.U32 R14, R17, UR4, R14 ;  /* 0x00000004110e7c25 */ /* 0x000fc8000f8e000e */
[----:B------:R-:W-:Y:S01]  /*02f0*/  IMAD.WIDE.U32 R16, R17, UR4, R2 ;  /* 0x0000000411107c25 */ /* 0x000fe2000f8e0002 */
[----:B------:R-:W-:Y:S01]  /*0300*/  SEL R3, R6, RZ, P3 ;  /* 0x000000ff06037207 */ /* 0x000fe20001800000 */
[----:B------:R-:W-:Y:S02]  /*0310*/  UMOV UR4, URZ ;  /* 0x000000ff00047c82 */ /* 0x000fe40008000000 */
[----:B------:R-:W-:Y:S02]  /*0320*/  IMAD R2, R5, UR5, R13 ;  /* 0x0000000505027c24 */ /* 0x000fe4000f8e020d */
[----:B------:R-:W-:Y:S02]  /*0330*/  IMAD.IADD R5, R7, 0x1, R11 ;  /* 0x0000000107057824 */ /* 0x000fe400078e020b */
[----:B------:R-:W-:Y:S02]  /*0340*/  IMAD.IADD R4, R15, 0x1, R7 ;  /* 0x000000010f047824 */ /* 0x000fe400078e0207 */
[----:B0123--:R-:W-:-:S07]  /*0350*/  IMAD.IADD R6, R7, 0x1, R17 ;  /* 0x0000000107067824 */ /* 0x00ffce00078e0211 */
.L_x_1:
[----:B0-----:R-:W0:Y:S01]  /*0360*/  LDC.64 R18, c[0x0][0x3a8] ;  /* 0x0000ea00ff127b82 */ /* 0x001e220000000a00 */
[----:B------:R-:W-:Y:S01]  /*0370*/  UISETP.NE.AND UP0, UPT, UR4, URZ, UPT ;  /* 0x000000ff0400728c */ /* 0x000fe2000bf05270 */
[----:B------:R-:W-:Y:S02]  /*0380*/  IMAD.MOV.U32 R7, RZ, RZ, R10 ;  /* 0x000000ffff077224 */ /* 0x000fe400078e000a */
[----:B------:R-:W-:Y:S02]  /*0390*/  IMAD.MOV.U32 R23, RZ, RZ, R5 ;  /* 0x000000ffff177224 */ /* 0x000fe400078e0005 */
[----:B0-----:R-:W-:-:S04]  /*03a0*/  IMAD.WIDE.U32 R20, R18, UR4, RZ ;  /* 0x0000000412147c25 */ /* 0x001fc8000f8e00ff */
[----:B------:R-:W-:Y:S05]  /*03b0*/  BRA.U !UP0, `(.L_x_0) ;  /* 0x0000000108287547 */ /* 0x000fea000b800000 */
[----:B------:R-:W0:Y:S01]  /*03c0*/  LDC.64 R22, c[0x0][0x3a8] ;  /* 0x0000ea00ff167b82 */ /* 0x000e220000000a00 */
[----:B------:R-:W-:Y:S01]  /*03d0*/  UIADD3 UR5, UPT, UPT, UR4, -0x1, URZ ;  /* 0xffffffff04057890 */ /* 0x000fe2000fffe0ff */
[----:B------:R-:W-:Y:S02]  /*03e0*/  IMAD.MOV.U32 R24, RZ, RZ, R10 ;  /* 0x000000ffff187224 */ /* 0x000fe400078e000a */
[----:B------:R-:W-:Y:S01]  /*03f0*/  IMAD.MOV.U32 R25, RZ, RZ, R5 ;  /* 0x000000ffff197224 */ /* 0x000fe200078e0005 */
[----:B------:R-:W-:-:S06]  /*0400*/  USHF.R.S32.HI UR8, URZ, 0x1f, UR5 ;  /* 0x0000001fff087899 */ /* 0x000fcc0008011405 */
[C---:B0-----:R-:W-:Y:S02]  /*0410*/  IMAD R26, R22.reuse, UR8, RZ ;  /* 0x00000008161a7c24 */ /* 0x041fe4000f8e02ff */
[----:B------:R-:W-:-:S04]  /*0420*/  IMAD.WIDE.U32 R24, R22, UR5, R24 ;  /* 0x0000000516187c25 */ /* 0x000fc8000f8e0018 */
[----:B------:R-:W-:Y:S02]  /*0430*/  IMAD R23, R23, UR5, R26 ;  /* 0x0000000517177c24 */ /* 0x000fe4000f8e021a */
[----:B------:R-:W-:Y:S02]  /*0440*/  IMAD.MOV.U32 R7, RZ, RZ, R24 ;  /* 0x000000ffff077224 */ /* 0x000fe400078e0018 */
[----:B------:R-:W-:-:S07]  /*0450*/  IMAD.IADD R23, R25, 0x1, R23 ;  /* 0x0000000119177824 */ /* 0x000fce00078e0217 */
.L_x_0:
[----:B------:R-:W-:Y:S01]  /*0460*/  IMAD R27, R19, UR4, R21 ;  /* 0x00000004131b7c24 */ /* 0x000fe2000f8e0215 */
[--C-:B------:R-:W-:Y:S01]  /*0470*/  IADD3 R24, P1, P2, R16, UR12, R20.reuse ;  /* 0x0000000c10187c10 */ /* 0x100fe2000fa3e014 */
[----:B------:R-:W-:Y:S01]  /*0480*/  UIADD3 UR4, UPT, UPT, UR4, 0x1, URZ ;  /* 0x0000000104047890 */ /* 0x000fe2000fffe0ff */
[----:B------:R-:W-:Y:S02]  /*0490*/  IADD3 R22, P0, PT, R7, UR12, RZ ;  /* 0x0000000c07167c10 */ /* 0x000fe4000ff1e0ff */
[--C-:B------:R-:W-:Y:S02]  /*04a0*/  IADD3.X R25, PT, PT, R6, UR13, R27.reuse, P1, P2 ;  /* 0x0000000d06197c10 */ /* 0x100fe40008fe441b */
[----:B------:R-:W-:Y:S02]  /*04b0*/  IADD3 R28, P1, P2, R14, UR12, R20 ;  /* 0x0000000c0e1c7c10 */ /* 0x000fe4000fa3e014 */
[----:B------:R-:W-:Y:S01]  /*04c0*/  I2FP.F32.U32 R7, UR4 ;  /* 0x0000000400077c45 */ /* 0x000fe20008201000 */
[----:B------:R0:W2:Y:S01]  /*04d0*/  LDG.E.U8 R21, desc[UR6][R24.64] ;  /* 0x0000000618157981 */ /* 0x0000a2000c1e1100 */
[----:B------:R-:W-:-:S02]  /*04e0*/  IADD3.X R29, PT, PT, R4, UR13, R27, P1, P2 ;  /* 0x0000000d041d7c10 */ /* 0x000fc40008fe441b */
[----:B------:R-:W-:-:S03]  /*04f0*/  IADD3.X R23, PT, PT, R23, UR13, RZ, P0, !PT ;  /* 0x0000000d17177c10 */ /* 0x000fc600087fe4ff */
[----:B------:R-:W2:Y:S01]  /*0500*/  LDG.E.U8 R28, desc[UR6][R28.64] ;  /* 0x000000061c1c7981 */ /* 0x000ea2000c1e1100 */
[----:B------:R-:W-:Y:S01]  /*0510*/  FSETP.NEU.AND P0, PT, R7, UR9, PT ;  /* 0x0000000907007c0b */ /* 0x000fe2000bf0d000 */
[----:B0-----:R-:W-:Y:S02]  /*0520*/  IMAD.WIDE.U32 R24, R18, UR4, RZ ;  /* 0x0000000412187c25 */ /* 0x001fe4000f8e00ff */
[----:B------:R-:W3:Y:S02]  /*0530*/  LDG.E.U8 R22, desc[UR6][R22.64] ;  /* 0x0000000616167981 */ /* 0x000ee4000c1e1100 */
[----:B------:R-:W-:Y:S01]  /*0540*/  IMAD R26, R19, UR4, R25 ;  /* 0x00000004131a7c24 */ /* 0x000fe2000f8e0219 */
[----:B------:R-:W-:-:S04]  /*0550*/  SEL R19, R20, R24, !P0 ;  /* 0x0000001814137207 */ /* 0x000fc80004000000 */
[----:B------:R-:W-:Y:S02]  /*0560*/  SEL R26, R27, R26, !P0 ;  /* 0x0000001a1b1a7207 */ /* 0x000fe40004000000 */
[----:B------:R-:W-:-:S04]  /*0570*/  IADD3 R18, P0, P1, R10, UR12, R19 ;  /* 0x0000000c0a127c10 */ /* 0x000fc8000f91e013 */
[----:B------:R-:W-:Y:S02]  /*0580*/  IADD3.X R19, PT, PT, R5, UR13, R26, P0, P1 ;  /* 0x0000000d05137c10 */ /* 0x000fe400087e241a */
[----:B------:R-:W-:-:S03]  /*0590*/  IADD3 R24, P0, P1, R8, R20, R0 ;  /* 0x0000001408187210 */ /* 0x000fc6000791e000 */
[----:B------:R-:W3:Y:S01]  /*05a0*/  LDG.E.U8 R23, desc[UR6][R18.64] ;  /* 0x0000000612177981 */ /* 0x000ee2000c1e1100 */
[----:B------:R-:W-:Y:S02]  /*05b0*/  IADD3.X R25, PT, PT, R9, R27, R3, P0, P1 ;  /* 0x0000001b09197210 */ /* 0x000fe400007e2403 */
[----:B------:R-:W-:-:S04]  /*05c0*/  IADD3 R24, P2, PT, R24, UR12, RZ ;  /* 0x0000000c18187c10 */ /* 0x000fc8000ff5e0ff */
[----:B------:R-:W-:-:S05]  /*05d0*/  IADD3.X R25, PT, PT, R25, UR13, RZ, P2, !PT ;  /* 0x0000000d19197c10 */ /* 0x000fca00097fe4ff */
[----:B------:R0:W4:Y:S01]  /*05e0*/  LDG.E.U8 R26, desc[UR6][R24.64] ;  /* 0x00000006181a7981 */ /* 0x000122000c1e1100 */
[----:B--2---:R-:W-:Y:S01]  /*05f0*/  IMAD.IADD R21, R21, 0x1, -R28 ;  /* 0x0000000115157824 */ /* 0x004fe200078e0a1c */
[----:B------:R-:W-:-:S04]  /*0600*/  IADD3 R28, P0, P1, R12, UR12, R20 ;  /* 0x0000000c0c1c7c10 */ /* 0x000fc8000f91e014 */
[----:B------:R-:W-:-:S06]  /*0610*/  IADD3.X R29, PT, PT, R2, UR13, R27, P0, P1 ;  /* 0x0000000d021d7c10 */ /* 0x000fcc00087e241b */
[----:B------:R-:W4:Y:S01]  /*0620*/  LDG.E.U8 R29, desc[UR6][R28.64] ;  /* 0x000000061c1d7981 */ /* 0x000f22000c1e1100 */
[----:B0-----:R-:W0:Y:S01]  /*0630*/  I2F.F64 R24, R21 ;  /* 0x0000001500187312 */ /* 0x001e220000201c00 */
[----:B------:R-:W-:-:S04]  /*0640*/  IADD3 R18, P0, P1, R10, UR14, R20 ;  /* 0x0000000e0a127c10 */ /* 0x000fc8000f91e014 */
[----:B------:R-:W-:-:S05]  /*0650*/  IADD3.X R19, PT, PT, R5, UR15, R27, P0, P1 ;  /* 0x0000000f05137c10 */ /* 0x000fca00087e241b */
[----:B------:R-:W2:Y:S01]  /*0660*/  LDG.E.U8 R27, desc[UR6][R18.64+0x1] ;  /* 0x00000106121b7981 */ /* 0x000ea2000c1e1100 */
[----:B---3--:R-:W-:-:S06]  /*0670*/  IMAD.IADD R23, R22, 0x1, -R23 ;  /* 0x0000000116177824 */ /* 0x008fcc00078e0a17 */
[----:B------:R-:W1:Y:S01]  /*0680*/  I2F.F64 R22, R23 ;  /* 0x0000001700167312 */ /* 0x000e620000201c00 */
[----:B----4-:R-:W-:Y:S01]  /*0690*/  IMAD.IADD R26, R29, 0x1, -R26 ;  /* 0x000000011d1a7824 */ /* 0x010fe200078e0a1a */
[----:B0-----:R-:W-:Y:S01]  /*06a0*/  DMUL R28, R24, 0.5 ;  /* 0x3fe00000181c7828 */ /* 0x001fe20000000000 */
[----:B------:R-:W3:Y:S04]  /*06b0*/  LDG.E.U8 R25, desc[UR6][R18.64] ;  /* 0x0000000612197981 */ /* 0x000ee8000c1e1100 */
[----:B------:R-:W4:Y:S01]  /*06c0*/  LDG.E.U8 R24, desc[UR6][R18.64+0x2] ;  /* 0x0000020612187981 */ /* 0x000f22000c1e1100 */
[----:B------:R-:W0:Y:S01]  /*06d0*/  I2F.F64 R20, R26 ;  /* 0x0000001a00147312 */ /* 0x000e220000201c00 */
[----:B-1----:R-:W-:-:S07]  /*06e0*/  DMUL R22, R22, 0.5 ;  /* 0x3fe0000016167828 */ /* 0x002fce0000000000 */
[----:B------:R-:W-:Y:S01]  /*06f0*/  F2F.F32.F64 R26, R28 ;  /* 0x0000001c001a7310 */ /* 0x000fe20000301000 */
[----:B0-----:R-:W-:-:S07]  /*0700*/  DMUL R20, R20, 0.5 ;  /* 0x3fe0000014147828 */ /* 0x001fce0000000000 */
[----:B------:R-:W0:Y:S08]  /*0710*/  F2F.F32.F64 R22, R22 ;  /* 0x0000001600167310 */ /* 0x000e300000301000 */
[----:B------:R-:W1:Y:S01]  /*0720*/  F2F.F32.F64 R20, R20 ;  /* 0x0000001400147310 */ /* 0x000e620000301000 */
[----:B--2---:R-:W-:-:S05]  /*0730*/  I2FP.F32.U32 R27, R27 ;  /* 0x0000001b001b7245 */ /* 0x004fca0000201000 */
[----:B0-----:R-:W-:Y:S01]  /*0740*/  FADD R27, -R22, R27 ;  /* 0x0000001b161b7221 */ /* 0x001fe20000000100 */
[----:B------:R-:W-:-:S05]  /*0750*/  FSETP.GEU.AND P0, PT, R7, UR10, PT ;  /* 0x0000000a07007c0b */ /* 0x000fca000bf0e000 */
[----:B------:R-:W0:Y:S02]  /*0760*/  F2I.U32.TRUNC.NTZ R27, R27 ;  /* 0x0000001b001b7305 */ /* 0x000e24000020f000 */
[----:B0-----:R0:W-:Y:S01]  /*0770*/  STG.E.U8 desc[UR6][R18.64+0x1], R27 ;  /* 0x0000011b12007986 */ /* 0x0011e2000c101106 */
[----:B---3--:R-:W-:-:S05]  /*0780*/  I2FP.F32.U32 R25, R25 ;  /* 0x0000001900197245 */ /* 0x008fca0000201000 */
[----:B------:R-:W-:Y:S01]  /*0790*/  FADD R26, -R26, R25 ;  /* 0x000000191a1a7221 */ /* 0x000fe20000000100 */
[----:B----4-:R-:W-:-:S05]  /*07a0*/  I2FP.F32.U32 R25, R24 ;  /* 0x0000001800197245 */ /* 0x010fca0000201000 */
[----:B-1----:R-:W-:Y:S01]  /*07b0*/  FADD R25, -R20, R25 ;  /* 0x0000001914197221 */ /* 0x002fe20000000100 */
[----:B------:R-:W1:Y:S08]  /*07c0*/  F2I.U32.TRUNC.NTZ R29, R26 ;  /* 0x0000001a001d7305 */ /* 0x000e70000020f000 */
[----:B------:R-:W2:Y:S01]  /*07d0*/  F2I.U32.TRUNC.NTZ R25, R25 ;  /* 0x0000001900197305 */ /* 0x000ea2000020f000 */
[----:B-1----:R0:W-:Y:S04]  /*07e0*/  STG.E.U8 desc[UR6][R18.64], R29 ;  /* 0x0000001d12007986 */ /* 0x0021e8000c101106 */
[----:B--2---:R0:W-:Y:S01]  /*07f0*/  STG.E.U8 desc[UR6][R18.64+0x2], R25 ;  /* 0x0000021912007986 */ /* 0x0041e2000c101106 */
[----:B------:R-:W-:Y:S05]  /*0800*/  @!P0 BRA `(.L_x_1) ;  /* 0xfffffff800d48947 */ /* 0x000fea000383ffff */
[----:B------:R-:W-:Y:S05]  /*0810*/  EXIT ;  /* 0x000000000000794d */ /* 0x000fea0003800000 */
.L_x_2:
[----:B------:R-:W-:-:S00]  /*0820*/  BRA `(.L_x_2) ;  /* 0xfffffffc00fc7947 */ /* 0x000fc0000383ffff */
[----:B------:R-:W-:-:S00]  /*0830*/  NOP ;  /* 0x0000000000007918 */ /* 0x000fc00000000000 */
        /* <DEDUP_REMOVED lines=12> */
.L_x_3:


//--------------------- .nv.shared.reserved.0     --------------------------
	.section	.nv.shared.reserved.0,"aw",@nobits
	.weak		__nv_reservedSMEM_offset_0_alias
	.size		__nv_reservedSMEM_offset_0_alias, 0, 64
	.other		__nv_reservedSMEM_offset_0_alias,@"STO_CUDA_RESERVED_SHARED STV_DEFAULT"
__nv_reservedSMEM_offset_0_alias:
	.zero		0
	.zero		64


//--------------------- .nv.constant0._Z19cuda_kernel_projectPhS_6float3mm --------------------------
	.section	.nv.constant0._Z19cuda_kernel_projectPhS_6float3mm,"a",@progbits
	.sectionflags	@""
	.align	4
.nv.constant0._Z19cuda_kernel_projectPhS_6float3mm:
	.zero		944


//--------------------- SYMBOLS --------------------------

	.type		.nv.reservedSmem.offset0,@object
	.size		.nv.reservedSmem.offset0,0x4
